	.headerflags	@"EF_CUDA_TEXMODE_UNIFIED EF_CUDA_64BIT_ADDRESS EF_CUDA_SM86 EF_CUDA_VIRTUAL_SM(EF_CUDA_SM86)"
	.elftype	@"ET_EXEC"


//--------------------- .nv.info                  --------------------------
	.section	.nv.info,"",@"SHT_CUDA_INFO"
	.align	4


	//----- nvinfo : EIATTR_REGCOUNT
	.align		4
        /*0000*/ 	.byte	0x04, 0x2f
        /*0002*/ 	.short	(.L_1 - .L_0)
	.align		4
.L_0:
        /*0004*/ 	.word	index@(triton_mm)
        /*0008*/ 	.word	0x00000026


	//----- nvinfo : EIATTR_MIN_STACK_SIZE
	.align		4
.L_1:
        /*000c*/ 	.byte	0x04, 0x12
        /*000e*/ 	.short	(.L_3 - .L_2)
	.align		4
.L_2:
        /*0010*/ 	.word	index@(triton_mm)
        /*0014*/ 	.word	0x00000000


	//----- nvinfo : EIATTR_FRAME_SIZE
	.align		4
.L_3:
        /*0018*/ 	.byte	0x04, 0x11
        /*001a*/ 	.short	(.L_5 - .L_4)
	.align		4
.L_4:
        /*001c*/ 	.word	index@(triton_mm)
        /*0020*/ 	.word	0x00000000


	//----- nvinfo : EIATTR_MIN_STACK_SIZE
	.align		4
.L_5:
        /*0024*/ 	.byte	0x04, 0x12
        /*0026*/ 	.short	(.L_7 - .L_6)
	.align		4
.L_6:
        /*0028*/ 	.word	index@(triton_mm)
        /*002c*/ 	.word	0x00000000
.L_7:


//--------------------- .nv.info.triton_mm        --------------------------
	.section	.nv.info.triton_mm,"",@"SHT_CUDA_INFO"
	.sectionflags	@""
	.align	4


	//----- nvinfo : EIATTR_CUDA_API_VERSION
	.align		4
        /*0000*/ 	.byte	0x04, 0x37
        /*0002*/ 	.short	(.L_9 - .L_8)
.L_8:
        /*0004*/ 	.word	0x0000007c


	//----- nvinfo : EIATTR_SW2861232_WAR
	.align		4
.L_9:
        /*0008*/ 	.byte	0x01, 0x35
	.zero		2


	//----- nvinfo : EIATTR_PARAM_CBANK
	.align		4
        /*000c*/ 	.byte	0x04, 0x0a
        /*000e*/ 	.short	(.L_11 - .L_10)
	.align		4
.L_10:
        /*0010*/ 	.word	index@(.nv.constant0.triton_mm)
        /*0014*/ 	.short	0x0160
        /*0016*/ 	.short	0x0020


	//----- nvinfo : EIATTR_CBANK_PARAM_SIZE
	.align		4
.L_11:
        /*0018*/ 	.byte	0x03, 0x19
        /*001a*/ 	.short	0x0020


	//----- nvinfo : EIATTR_KPARAM_INFO
	.align		4
        /*001c*/ 	.byte	0x04, 0x17
        /*001e*/ 	.short	(.L_13 - .L_12)
.L_12:
        /*0020*/ 	.word	0x00000000
        /*0024*/ 	.short	0x0003
        /*0026*/ 	.short	0x0018
        /*0028*/ 	.byte	0x00, 0xf4, 0x21, 0x00


	//----- nvinfo : EIATTR_KPARAM_INFO
	.align		4
.L_13:
        /*002c*/ 	.byte	0x04, 0x17
        /*002e*/ 	.short	(.L_15 - .L_14)
.L_14:
        /*0030*/ 	.word	0x00000000
        /*0034*/ 	.short	0x0002
        /*0036*/ 	.short	0x0010
        /*0038*/ 	.byte	0x00, 0xf4, 0x21, 0x00


	//----- nvinfo : EIATTR_KPARAM_INFO
	.align		4
.L_15:
        /*003c*/ 	.byte	0x04, 0x17
        /*003e*/ 	.short	(.L_17 - .L_16)
.L_16:
        /*0040*/ 	.word	0x00000000
        /*0044*/ 	.short	0x0001
        /*0046*/ 	.short	0x0008
        /*0048*/ 	.byte	0x00, 0xf4, 0x21, 0x00


	//----- nvinfo : EIATTR_KPARAM_INFO
	.align		4
.L_17:
        /*004c*/ 	.byte	0x04, 0x17
        /*004e*/ 	.short	(.L_19 - .L_18)
.L_18:
        /*0050*/ 	.word	0x00000000
        /*0054*/ 	.short	0x0000
        /*0056*/ 	.short	0x0000
        /*0058*/ 	.byte	0x00, 0xf4, 0x21, 0x00


	//----- nvinfo : EIATTR_MAXREG_COUNT
	.align		4
.L_19:
        /*005c*/ 	.byte	0x03, 0x1b
        /*005e*/ 	.short	0x00ff


	//----- nvinfo : EIATTR_EXIT_INSTR_OFFSETS
	.align		4
        /*0060*/ 	.byte	0x04, 0x1c
        /*0062*/ 	.short	(.L_21 - .L_20)


	//   ....[0]....
.L_20:
        /*0064*/ 	.word	0x00006500


	//   ....[1]....
        /*0068*/ 	.word	0x00006550


	//----- nvinfo : EIATTR_REQNTID
	.align		4
.L_21:
        /*006c*/ 	.byte	0x04, 0x10
        /*006e*/ 	.short	(.L_23 - .L_22)
.L_22:
        /*0070*/ 	.word	0x00000100
        /*0074*/ 	.word	0x00000001
        /*0078*/ 	.word	0x00000001
.L_23:


//--------------------- .nv.callgraph             --------------------------
	.section	.nv.callgraph,"",@"SHT_CUDA_CALLGRAPH"
	.align	4
	.sectionentsize	8
	.align		4
        /*0000*/ 	.word	0x00000000
	.align		4
        /*0004*/ 	.word	0xffffffff
	.align		4
        /*0008*/ 	.word	0x00000000
	.align		4
        /*000c*/ 	.word	0xfffffffe
	.align		4
        /*0010*/ 	.word	0x00000000
	.align		4
        /*0014*/ 	.word	0xfffffffd
	.align		4
        /*0018*/ 	.word	0x00000000
	.align		4
        /*001c*/ 	.word	0xfffffffc


//--------------------- .nv.rel.action            --------------------------
	.section	.nv.rel.action,"",@"SHT_CUDA_RELOCINFO"
	.align	8
	.sectionentsize	8
        /*0000*/ 	.byte	0x73, 0x00, 0x00, 0x00, 0x00, 0x00, 0x00, 0x00, 0x00, 0x00, 0x00, 0x11, 0x25, 0x00, 0x05, 0x36


//--------------------- .nv.constant0.triton_mm   --------------------------
	.section	.nv.constant0.triton_mm,"a",@progbits
	.sectionflags	@""
	.align	4
.nv.constant0.triton_mm:
	.zero		384


//--------------------- .text.triton_mm           --------------------------
	.section	.text.triton_mm,"ax",@progbits
	.sectionflags	@"SHF_BARRIERS=1"
	.sectioninfo	@"SHI_REGISTERS=38"
	.align	128
        .global         triton_mm
        .type           triton_mm,@function
        .size           triton_mm,(.L_x_1 - triton_mm)
        .other          triton_mm,@"STO_CUDA_ENTRY STV_DEFAULT"
triton_mm:
.text.triton_mm:
[----:B------:R-:W-:Y:S02]  /*0000*/  IMAD.MOV.U32 R1, RZ, RZ, c[0x0][0x28] ;  /* 0x00000a00ff017624 */ /* 0x000fe400078e00ff */
[----:B------:R-:W1:Y:S01]  /*0010*/  S2R R9, SR_CTAID.X ;  /* 0x0000000000097919 */ /* 0x000e620000002500 */
[----:B------:R-:W-:Y:S01]  /*0020*/  IMAD.MOV.U32 R5, RZ, RZ, -0x8 ;  /* 0xfffffff8ff057424 */ /* 0x000fe200078e00ff */
[----:B------:R-:W-:Y:S01]  /*0030*/  ULDC.64 UR4, c[0x0][0x118] ;  /* 0x0000460000047ab9 */ /* 0x000fe20000000a00 */
[----:B-1----:R-:W-:Y:S01]  /*0040*/  IMAD.HI R2, R9, 0x2aaaaaab, RZ ;  /* 0x2aaaaaab09027827 */ /* 0x002fe200078e02ff */
[----:B------:R-:W-:-:S04]  /*0050*/  IABS R8, R9 ;  /* 0x0000000900087213 */ /* 0x000fc80000000000 */
[----:B------:R-:W-:-:S04]  /*0060*/  SHF.R.U32.HI R3, RZ, 0x1f, R2 ;  /* 0x0000001fff037819 */ /* 0x000fc80000011602 */
[----:B------:R-:W-:-:S05]  /*0070*/  LEA.HI.SX32 R2, R2, R3, 0x1a ;  /* 0x0000000302027211 */ /* 0x000fca00078fd2ff */
[----:B------:R-:W-:-:S05]  /*0080*/  IMAD R0, R2, R5, 0x10 ;  /* 0x0000001002007424 */ /* 0x000fca00078e0205 */
[----:B------:R-:W-:-:S04]  /*0090*/  IMNMX R3, R0, 0x8, PT ;  /* 0x0000000800037817 */ /* 0x000fc80003800200 */
[-C--:B------:R-:W-:Y:S02]  /*00a0*/  IABS R11, R3.reuse ;  /* 0x00000003000b7213 */ /* 0x080fe40000000000 */
[----:B------:R-:W-:Y:S02]  /*00b0*/  IABS R10, R3 ;  /* 0x00000003000a7213 */ /* 0x000fe40000000000 */
[----:B------:R-:W1:Y:S08]  /*00c0*/  I2F.RP R0, R11 ;  /* 0x0000000b00007306 */ /* 0x000e700000209400 */
[----:B-1----:R-:W1:Y:S02]  /*00d0*/  MUFU.RCP R0, R0 ;  /* 0x0000000000007308 */ /* 0x002e640000001000 */
[----:B-1----:R-:W-:-:S06]  /*00e0*/  IADD3 R4, R0, 0xffffffe, RZ ;  /* 0x0ffffffe00047810 */ /* 0x002fcc0007ffe0ff */
[----:B------:R1:W2:Y:S02]  /*00f0*/  F2I.FTZ.U32.TRUNC.NTZ R5, R4 ;  /* 0x0000000400057305 */ /* 0x0002a4000021f000 */
[----:B-1----:R-:W-:Y:S02]  /*0100*/  IMAD.MOV.U32 R4, RZ, RZ, RZ ;  /* 0x000000ffff047224 */ /* 0x002fe400078e00ff */
[----:B--2---:R-:W-:-:S04]  /*0110*/  IMAD.MOV R6, RZ, RZ, -R5 ;  /* 0x000000ffff067224 */ /* 0x004fc800078e0a05 */
[----:B------:R-:W-:Y:S02]  /*0120*/  IMAD R7, R6, R11, RZ ;  /* 0x0000000b06077224 */ /* 0x000fe400078e02ff */
[----:B------:R-:W-:Y:S02]  /*0130*/  IMAD R6, R2, -0x180, R9 ;  /* 0xfffffe8002067824 */ /* 0x000fe400078e0209 */
[----:B------:R-:W-:-:S03]  /*0140*/  IMAD.HI.U32 R5, R5, R7, R4 ;  /* 0x0000000705057227 */ /* 0x000fc600078e0004 */
[----:B------:R-:W-:Y:S01]  /*0150*/  IABS R0, R6 ;  /* 0x0000000600007213 */ /* 0x000fe20000000000 */
[----:B------:R-:W-:Y:S01]  /*0160*/  IMAD.MOV.U32 R7, RZ, RZ, R8 ;  /* 0x000000ffff077224 */ /* 0x000fe200078e0008 */
[----:B------:R-:W-:Y:S01]  /*0170*/  LOP3.LUT R6, R6, R3, RZ, 0x3c, !PT ;  /* 0x0000000306067212 */ /* 0x000fe200078e3cff */
[----:B------:R-:W-:Y:S02]  /*0180*/  IMAD.MOV R8, RZ, RZ, -R10 ;  /* 0x000000ffff087224 */ /* 0x000fe400078e0a0a */
[----:B------:R-:W-:Y:S01]  /*0190*/  IMAD.MOV.U32 R10, RZ, RZ, R0 ;  /* 0x000000ffff0a7224 */ /* 0x000fe200078e0000 */
[----:B------:R-:W-:Y:S01]  /*01a0*/  ISETP.GE.AND P2, PT, R6, RZ, PT ;  /* 0x000000ff0600720c */ /* 0x000fe20003f46270 */
[----:B------:R-:W-:-:S04]  /*01b0*/  IMAD.HI.U32 R0, R5, R7, RZ ;  /* 0x0000000705007227 */ /* 0x000fc800078e00ff */
[----:B------:R-:W-:-:S04]  /*01c0*/  IMAD.HI.U32 R5, R5, R10, RZ ;  /* 0x0000000a05057227 */ /* 0x000fc800078e00ff */
[-C--:B------:R-:W-:Y:S02]  /*01d0*/  IMAD R4, R0, R8.reuse, R7 ;  /* 0x0000000800047224 */ /* 0x080fe400078e0207 */
[----:B------:R-:W-:Y:S01]  /*01e0*/  IMAD R7, R5, R8, R10 ;  /* 0x0000000805077224 */ /* 0x000fe200078e020a */
[----:B------:R-:W1:Y:S01]  /*01f0*/  S2R R0, SR_TID.X ;  /* 0x0000000000007919 */ /* 0x000e620000002100 */
[----:B------:R-:W-:Y:S02]  /*0200*/  LOP3.LUT R8, RZ, R3, RZ, 0x33, !PT ;  /* 0x00000003ff087212 */ /* 0x000fe400078e33ff */
[C---:B------:R-:W-:Y:S02]  /*0210*/  ISETP.GT.U32.AND P1, PT, R11.reuse, R4, PT ;  /* 0x000000040b00720c */ /* 0x040fe40003f24070 */
[----:B------:R-:W-:-:S11]  /*0220*/  ISETP.GT.U32.AND P0, PT, R11, R7, PT ;  /* 0x000000070b00720c */ /* 0x000fd60003f04070 */
[--C-:B------:R-:W-:Y:S01]  /*0230*/  @!P1 IMAD.IADD R4, R4, 0x1, -R11.reuse ;  /* 0x0000000104049824 */ /* 0x100fe200078e0a0b */
[----:B------:R-:W-:Y:S01]  /*0240*/  ISETP.GE.AND P1, PT, R9, RZ, PT ;  /* 0x000000ff0900720c */ /* 0x000fe20003f26270 */
[----:B------:R-:W-:Y:S01]  /*0250*/  @!P0 IMAD.IADD R7, R7, 0x1, -R11 ;  /* 0x0000000107078824 */ /* 0x000fe200078e0a0b */
[----:B------:R-:W-:Y:S02]  /*0260*/  @!P0 IADD3 R5, R5, 0x1, RZ ;  /* 0x0000000105058810 */ /* 0x000fe40007ffe0ff */
[----:B------:R-:W-:Y:S02]  /*0270*/  ISETP.GT.U32.AND P4, PT, R11, R4, PT ;  /* 0x000000040b00720c */ /* 0x000fe40003f84070 */
[----:B------:R-:W-:Y:S01]  /*0280*/  ISETP.GE.U32.AND P3, PT, R7, R11, PT ;  /* 0x0000000b0700720c */ /* 0x000fe20003f66070 */
[C---:B-1----:R-:W-:Y:S01]  /*0290*/  IMAD.SHL.U32 R29, R0.reuse, 0x10, RZ ;  /* 0x00000010001d7824 */ /* 0x042fe200078e00ff */
[----:B------:R-:W-:Y:S02]  /*02a0*/  ISETP.NE.AND P0, PT, R3, RZ, PT ;  /* 0x000000ff0300720c */ /* 0x000fe40003f05270 */
[----:B------:R-:W-:-:S02]  /*02b0*/  LOP3.LUT R6, R0, 0x20, RZ, 0xc0, !PT ;  /* 0x0000002000067812 */ /* 0x000fc400078ec0ff */
[----:B------:R-:W-:-:S04]  /*02c0*/  LOP3.LUT R24, R0, 0x80, RZ, 0xc0, !PT ;  /* 0x0000008000187812 */ /* 0x000fc800078ec0ff */
[----:B------:R-:W-:Y:S01]  /*02d0*/  SHF.R.U32.HI R9, RZ, 0x3, R24 ;  /* 0x00000003ff097819 */ /* 0x000fe20000011618 */
[----:B------:R-:W-:Y:S02]  /*02e0*/  @!P4 IMAD.IADD R4, R4, 0x1, -R11 ;  /* 0x000000010404c824 */ /* 0x000fe400078e0a0b */
[----:B------:R-:W-:Y:S02]  /*02f0*/  @P3 IADD3 R5, R5, 0x1, RZ ;  /* 0x0000000105053810 */ /* 0x000fe40007ffe0ff */
[----:B------:R-:W-:Y:S01]  /*0300*/  IMAD.MOV.U32 R7, RZ, RZ, R4 ;  /* 0x000000ffff077224 */ /* 0x000fe200078e0004 */
[----:B------:R-:W-:Y:S02]  /*0310*/  SHF.R.U32.HI R4, RZ, 0x2, R0 ;  /* 0x00000002ff047819 */ /* 0x000fe40000011600 */
[----:B------:R-:W-:Y:S01]  /*0320*/  IMAD.MOV.U32 R3, RZ, RZ, R5 ;  /* 0x000000ffff037224 */ /* 0x000fe200078e0005 */
[--C-:B------:R-:W-:Y:S01]  /*0330*/  SHF.R.U32.HI R5, RZ, 0x2, R6.reuse ;  /* 0x00000002ff057819 */ /* 0x100fe20000011606 */
[----:B------:R-:W-:Y:S01]  /*0340*/  @!P1 IMAD.MOV R7, RZ, RZ, -R7 ;  /* 0x000000ffff079224 */ /* 0x000fe200078e0a07 */
[----:B------:R-:W-:Y:S01]  /*0350*/  SHF.R.U32.HI R6, RZ, 0x1, R6 ;  /* 0x00000001ff067819 */ /* 0x000fe20000011606 */
[----:B------:R-:W-:Y:S01]  /*0360*/  @!P2 IMAD.MOV R3, RZ, RZ, -R3 ;  /* 0x000000ffff03a224 */ /* 0x000fe200078e0a03 */
[----:B------:R-:W-:-:S02]  /*0370*/  LOP3.LUT R11, R5, 0x27, R4, 0xf8, !PT ;  /* 0x00000027050b7812 */ /* 0x000fc400078ef804 */
[C---:B------:R-:W-:Y:S02]  /*0380*/  SEL R7, R8.reuse, R7, !P0 ;  /* 0x0000000708077207 */ /* 0x040fe40004000000 */
[----:B------:R-:W-:Y:S02]  /*0390*/  SEL R3, R8, R3, !P0 ;  /* 0x0000000308037207 */ /* 0x000fe40004000000 */
[----:B------:R-:W-:Y:S01]  /*03a0*/  SHF.R.U32.HI R8, RZ, 0x3, R0 ;  /* 0x00000003ff087819 */ /* 0x000fe20000011600 */
[----:B------:R-:W-:Y:S01]  /*03b0*/  IMAD R7, R2, 0x8, R7 ;  /* 0x0000000802077824 */ /* 0x000fe200078e0207 */
[----:B------:R-:W-:Y:S01]  /*03c0*/  LOP3.LUT R11, R11, 0x10, R4, 0xf8, !PT ;  /* 0x000000100b0b7812 */ /* 0x000fe200078ef804 */
[----:B------:R-:W-:Y:S01]  /*03d0*/  IMAD.SHL.U32 R2, R3, 0x40, RZ ;  /* 0x0000004003027824 */ /* 0x000fe200078e00ff */
[----:B------:R-:W-:Y:S02]  /*03e0*/  SGXT.U32 R8, R8, 0x4 ;  /* 0x000000040808781a */ /* 0x000fe40000000000 */
[----:B------:R-:W-:Y:S01]  /*03f0*/  SHF.R.S32.HI R3, RZ, 0x1a, R7 ;  /* 0x0000001aff037819 */ /* 0x000fe20000011407 */
[----:B------:R-:W-:Y:S01]  /*0400*/  IMAD.SHL.U32 R7, R7, 0x20, RZ ;  /* 0x0000002007077824 */ /* 0x000fe200078e00ff */
[----:B------:R-:W-:-:S02]  /*0410*/  LOP3.LUT R12, R2, R11, RZ, 0xfc, !PT ;  /* 0x0000000b020c7212 */ /* 0x000fc400078efcff */
[----:B------:R-:W-:Y:S02]  /*0420*/  LOP3.LUT R8, R8, R9, RZ, 0xfc, !PT ;  /* 0x0000000908087212 */ /* 0x000fe400078efcff */
[----:B------:R-:W-:Y:S01]  /*0430*/  SGXT R3, R3, 0x1 ;  /* 0x000000010303781a */ /* 0x000fe20000000200 */
[----:B------:R-:W-:Y:S01]  /*0440*/  IMAD.HI R14, R12, 0x2aaaaaab, RZ ;  /* 0x2aaaaaab0c0e7827 */ /* 0x000fe200078e02ff */
[----:B------:R-:W-:Y:S02]  /*0450*/  LOP3.LUT R10, R7, R8, RZ, 0xfc, !PT ;  /* 0x00000008070a7212 */ /* 0x000fe400078efcff */
[----:B------:R-:W-:Y:S02]  /*0460*/  LOP3.LUT R9, R9, 0xf, R0, 0xf8, !PT ;  /* 0x0000000f09097812 */ /* 0x000fe400078ef800 */
[----:B------:R-:W-:Y:S01]  /*0470*/  LEA.HI R13, R3, R10, RZ, 0x9 ;  /* 0x0000000a030d7211 */ /* 0x000fe200078f48ff */
[----:B------:R-:W-:Y:S01]  /*0480*/  IMAD.SHL.U32 R3, R0, 0x4, RZ ;  /* 0x0000000400037824 */ /* 0x000fe200078e00ff */
[----:B------:R-:W-:-:S02]  /*0490*/  SHF.R.U32.HI R15, RZ, 0x1f, R14 ;  /* 0x0000001fff0f7819 */ /* 0x000fc4000001160e */
[----:B------:R-:W-:Y:S02]  /*04a0*/  LOP3.LUT R13, R13, 0x3ffe00, RZ, 0xc0, !PT ;  /* 0x003ffe000d0d7812 */ /* 0x000fe400078ec0ff */
[----:B------:R-:W-:Y:S01]  /*04b0*/  LEA.HI R15, R14, R15, RZ, 0x17 ;  /* 0x0000000f0e0f7211 */ /* 0x000fe200078fb8ff */
[----:B------:R-:W-:Y:S01]  /*04c0*/  IMAD.SHL.U32 R14, R0, 0x8, RZ ;  /* 0x00000008000e7824 */ /* 0x000fe200078e00ff */
[----:B------:R-:W-:Y:S01]  /*04d0*/  LOP3.LUT R21, R6, 0x1c, R3, 0x78, !PT ;  /* 0x0000001c06157812 */ /* 0x000fe200078e7803 */
[----:B------:R-:W-:Y:S01]  /*04e0*/  IMAD.IADD R13, R10, 0x1, -R13 ;  /* 0x000000010a0d7824 */ /* 0x000fe200078e0a0d */
[----:B------:R-:W-:Y:S01]  /*04f0*/  LOP3.LUT R10, R3, 0x1c, RZ, 0xc0, !PT ;  /* 0x0000001c030a7812 */ /* 0x000fe200078ec0ff */
[----:B------:R-:W-:Y:S01]  /*0500*/  IMAD R15, R15, -0xc00, R12 ;  /* 0xfffff4000f0f7824 */ /* 0x000fe200078e020c */
[----:B------:R-:W-:Y:S01]  /*0510*/  LOP3.LUT R14, R14, 0x18, RZ, 0xc0, !PT ;  /* 0x000000180e0e7812 */ /* 0x000fe200078ec0ff */
[----:B------:R-:W-:Y:S01]  /*0520*/  IMAD R21, R8, 0x20, R21 ;  /* 0x0000002008157824 */ /* 0x000fe200078e0215 */
[----:B------:R-:W-:Y:S01]  /*0530*/  LOP3.LUT R6, R0, 0x8, RZ, 0xc0, !PT ;  /* 0x0000000800067812 */ /* 0x000fe200078ec0ff */
[----:B------:R-:W-:Y:S01]  /*0540*/  IMAD R10, R13, 0xc00, R10 ;  /* 0x00000c000d0a7824 */ /* 0x000fe200078e020a */
[----:B------:R-:W-:Y:S01]  /*0550*/  LOP3.LUT R20, R14, 0x10, R0, 0x78, !PT ;  /* 0x000000100e147812 */ /* 0x000fe200078e7800 */
[----:B------:R-:W-:Y:S01]  /*0560*/  IMAD R15, R15, 0xc00, R14 ;  /* 0x00000c000f0f7824 */ /* 0x000fe200078e020e */
[----:B------:R-:W-:Y:S01]  /*0570*/  LOP3.LUT R28, R0, 0x10, R3, 0x48, !PT ;  /* 0x00000010001c7812 */ /* 0x000fe200078e4803 */
[----:B------:R-:W-:Y:S01]  /*0580*/  IMAD.SHL.U32 R8, R6, 0x2, RZ ;  /* 0x0000000206087824 */ /* 0x000fe200078e00ff */
[C---:B------:R-:W-:Y:S01]  /*0590*/  IADD3 R32, P0, R10.reuse, c[0x0][0x160], RZ ;  /* 0x000058000a207a10 */ /* 0x040fe20007f1e0ff */
[----:B------:R-:W-:Y:S01]  /*05a0*/  IMAD R20, R11, 0x20, R20 ;  /* 0x000000200b147824 */ /* 0x000fe200078e0214 */
[----:B------:R-:W-:Y:S01]  /*05b0*/  IADD3 R30, P1, R15, c[0x0][0x168], RZ ;  /* 0x00005a000f1e7a10 */ /* 0x000fe20007f3e0ff */
[----:B------:R-:W-:Y:S01]  /*05c0*/  IMAD R28, R9, 0x20, R28 ;  /* 0x00000020091c7824 */ /* 0x000fe200078e021c */
[----:B------:R-:W-:-:S02]  /*05d0*/  LEA.HI.X.SX32 R33, R10, c[0x0][0x164], 0x1, P0 ;  /* 0x000059000a217a11 */ /* 0x000fc400000f0eff */
[----:B------:R-:W-:Y:S02]  /*05e0*/  LEA.HI.X.SX32 R31, R15, c[0x0][0x16c], 0x1, P1 ;  /* 0x00005b000f1f7a11 */ /* 0x000fe400008f0eff */
[----:B------:R-:W-:Y:S01]  /*05f0*/  LOP3.LUT R11, R5, 0x7, R0, 0xf8, !PT ;  /* 0x00000007050b7812 */ /* 0x000fe200078ef800 */
[----:B------:R1:W-:Y:S01]  /*0600*/  LDGSTS.E [R21+0x2000], [R32.64] ;  /* 0x0200000020157fae */ /* 0x0003e2000b921844 */
[----:B------:R-:W-:Y:S02]  /*0610*/  LOP3.LUT R8, R8, 0x10, R3, 0x78, !PT ;  /* 0x0000001008087812 */ /* 0x000fe400078e7803 */
[--C-:B------:R-:W-:Y:S01]  /*0620*/  LOP3.LUT R11, R11, 0x10, R4.reuse, 0xf8, !PT ;  /* 0x000000100b0b7812 */ /* 0x100fe200078ef804 */
[----:B------:R-:W0:Y:S01]  /*0630*/  LDGDEPBAR ;  /* 0x00000000000079af */ /* 0x000e220000000000 */
[----:B------:R-:W-:Y:S02]  /*0640*/  IADD3 R34, P0, R32, 0x1000, RZ ;  /* 0x0000100020227810 */ /* 0x000fe40007f1e0ff */
[----:B------:R-:W-:Y:S01]  /*0650*/  LOP3.LUT R4, R5, 0x10, R4, 0xf8, !PT ;  /* 0x0000001005047812 */ /* 0x000fe200078ef804 */
[----:B------:R2:W-:Y:S01]  /*0660*/  LDGSTS.E.64 [R20], [R30.64] ;  /* 0x000000001e147fae */ /* 0x0005e2000b921a44 */
[----:B------:R-:W-:-:S02]  /*0670*/  IMAD R25, R11, 0x20, R8 ;  /* 0x000000200b197824 */ /* 0x000fc400078e0208 */
[----:B------:R-:W-:Y:S01]  /*0680*/  IMAD.X R35, RZ, RZ, R33, P0 ;  /* 0x000000ffff237224 */ /* 0x000fe200000e0621 */
[----:B------:R-:W0:Y:S04]  /*0690*/  LDGDEPBAR ;  /* 0x00000000000079af */ /* 0x000e280000000000 */
[----:B------:R-:W-:Y:S06]  /*06a0*/  BAR.SYNC.DEFER_BLOCKING 0x0 ;  /* 0x0000000000007b1d */ /* 0x000fec0000010000 */
[----:B------:R-:W-:Y:S01]  /*06b0*/  @!PT LDS RZ, [RZ] ;  /* 0x00000000fffff984 */ /* 0x000fe20000000800 */
[----:B------:R-:W-:Y:S01]  /*06c0*/  @!PT LDS RZ, [RZ] ;  /* 0x00000000fffff984 */ /* 0x000fe20000000800 */
[----:B------:R-:W-:Y:S01]  /*06d0*/  @!PT LDS RZ, [RZ] ;  /* 0x00000000fffff984 */ /* 0x000fe20000000800 */
[----:B------:R1:W-:Y:S04]  /*06e0*/  LDGSTS.E [R21+0x2400], [R32.64+0x20] ;  /* 0x0240002020157fae */ /* 0x0003e8000b921844 */
[----:B------:R-:W0:Y:S04]  /*06f0*/  LDGDEPBAR ;  /* 0x00000000000079af */ /* 0x000e280000000000 */
[----:B------:R2:W-:Y:S04]  /*0700*/  LDGSTS.E.64 [R20+0x800], [R30.64+0x20] ;  /* 0x008000201e147fae */ /* 0x0005e8000b921a44 */
        /* <DEDUP_REMOVED lines=16> */
[----:B------:R-:W0:Y:S01]  /*0810*/  LDGDEPBAR ;  /* 0x00000000000079af */ /* 0x000e220000000000 */
[----:B------:R-:W-:-:S04]  /*0820*/  DEPBAR.LE SB0, 0x6 ;  /* 0x000081800000791a */ /* 0x000fc80000000000 */
[----:B------:R-:W-:Y:S06]  /*0830*/  BAR.SYNC.DEFER_BLOCKING 0x0 ;  /* 0x0000000000007b1d */ /* 0x000fec0000010000 */
[----:B------:R-:W-:Y:S04]  /*0840*/  LDSM.16.M88.2 R16, [R25] ;  /* 0x000000001910783b */ /* 0x000fe80000000100 */
[----:B------:R-:W3:Y:S04]  /*0850*/  LDSM.16.M88.4 R12, [R28+0x2000] ;  /* 0x002000001c0c783b */ /* 0x000ee80000000200 */
[----:B------:R-:W4:Y:S04]  /*0860*/  LDSM.16.M88.2 R8, [R25+0x400] ;  /* 0x000400001908783b */ /* 0x000f280000000100 */
[----:B------:R-:W-:Y:S06]  /*0870*/  BAR.SYNC.DEFER_BLOCKING 0x0 ;  /* 0x0000000000007b1d */ /* 0x000fec0000010000 */
[----:B------:R-:W-:Y:S01]  /*0880*/  @!PT LDS RZ, [RZ] ;  /* 0x00000000fffff984 */ /* 0x000fe20000000800 */
[----:B------:R-:W-:Y:S01]  /*0890*/  @!PT LDS RZ, [RZ] ;  /* 0x00000000fffff984 */ /* 0x000fe20000000800 */
[----:B------:R-:W-:Y:S01]  /*08a0*/  @!PT LDS RZ, [RZ] ;  /* 0x00000000fffff984 */ /* 0x000fe20000000800 */
[----:B------:R1:W-:Y:S04]  /*08b0*/  LDGSTS.E [R21+0x2000], [R32.64+0x80] ;  /* 0x0200008020157fae */ /* 0x0003e8000b921844 */
[----:B------:R-:W0:Y:S04]  /*08c0*/  LDGDEPBAR ;  /* 0x00000000000079af */ /* 0x000e280000000000 */
[----:B------:R2:W-:Y:S01]  /*08d0*/  LDGSTS.E.64 [R20], [R30.64+0x80] ;  /* 0x000000801e147fae */ /* 0x0005e2000b921a44 */
[C---:B---3--:R-:W-:Y:S03]  /*08e0*/  IMMA.16832.S8.S8.SAT R16, R12.reuse.ROW, R16.COL, RZ ;  /* 0x000000100c107237 */ /* 0x048fe60000445cff */
[----:B------:R-:W0:Y:S05]  /*08f0*/  LDGDEPBAR ;  /* 0x00000000000079af */ /* 0x000e2a0000000000 */
[----:B----4-:R-:W-:Y:S01]  /*0900*/  IMMA.16832.S8.S8.SAT R12, R12.ROW, R8.COL, RZ ;  /* 0x000000080c0c7237 */ /* 0x010fe20000445cff */
[----:B------:R-:W-:-:S04]  /*0910*/  DEPBAR.LE SB0, 0x6 ;  /* 0x000081800000791a */ /* 0x000fc80000000000 */
[----:B------:R-:W-:Y:S06]  /*0920*/  BAR.SYNC.DEFER_BLOCKING 0x0 ;  /* 0x0000000000007b1d */ /* 0x000fec0000010000 */
[----:B------:R-:W-:Y:S04]  /*0930*/  LDSM.16.M88.2 R22, [R25+0x800] ;  /* 0x000800001916783b */ /* 0x000fe80000000100 */
[----:B------:R-:W3:Y:S02]  /*0940*/  LDSM.16.M88.4 R8, [R28+0x2400] ;  /* 0x002400001c08783b */ /* 0x000ee40000000200 */
[C---:B---3--:R-:W-:Y:S02]  /*0950*/  IMMA.16832.S8.S8.SAT R16, R8.reuse.ROW, R22.COL, R16 ;  /* 0x0000001608107237 */ /* 0x048fe40000445c10 */
[----:B------:R-:W3:Y:S04]  /*0960*/  LDSM.16.M88.2 R22, [R25+0xc00] ;  /* 0x000c00001916783b */ /* 0x000ee80000000100 */
        /* <DEDUP_REMOVED lines=8> */
[----:B---3--:R-:W-:Y:S01]  /*09f0*/  IMMA.16832.S8.S8.SAT R12, R8.ROW, R22.COL, R12 ;  /* 0x00000016080c7237 */ /* 0x008fe20000445c0c */
        /* <DEDUP_REMOVED lines=32> */
[----:B------:R-:W-:Y:S04]  /*0c00*/  LDSM.16.M88.2 R22, [R25] ;  /* 0x000000001916783b */ /* 0x000fe80000000100 */
        /* <DEDUP_REMOVED lines=9> */
[----:B------:R2:W-:Y:S04]  /*0ca0*/  LDGSTS.E.64 [R20], [R30.64+0x100] ;  /* 0x000001001e147fae */ /* 0x0005e8000b921a44 */
        /* <DEDUP_REMOVED lines=827> */
[----:B-1----:R-:W-:-:S05]  /*4060*/  IADD3 R32, P1, R30, 0x1000, RZ ;  /* 0x000010001e207810 */ /* 0x002fca0007f3e0ff */
[----:B------:R-:W-:Y:S01]  /*4070*/  IMAD.X R33, RZ, RZ, R31, P1 ;  /* 0x000000ffff217224 */ /* 0x000fe200008e061f */
[----:B--2---:R-:W-:Y:S01]  /*4080*/  LOP3.LUT R30, R29, 0xc0, RZ, 0xc0, !PT ;  /* 0x000000c01d1e7812 */ /* 0x004fe200078ec0ff */
[----:B------:R-:W-:-:S05]  /*4090*/  IMAD.SHL.U32 R29, R0, 0x2, RZ ;  /* 0x00000002001d7824 */ /* 0x000fca00078e00ff */
[----:B------:R-:W-:Y:S02]  /*40a0*/  LOP3.LUT R30, R30, 0x6, R29, 0xf8, !PT ;  /* 0x000000061e1e7812 */ /* 0x000fe400078ef81d */
[----:B------:R-:W-:Y:S02]  /*40b0*/  LOP3.LUT R29, R0, 0x10, RZ, 0xc0, !PT ;  /* 0x00000010001d7812 */ /* 0x000fe400078ec0ff */
[----:B------:R-:W-:-:S03]  /*40c0*/  SHF.R.U32.HI R0, RZ, 0x4, R0 ;  /* 0x00000004ff007819 */ /* 0x000fc60000011600 */
[----:B------:R-:W-:Y:S01]  /*40d0*/  IMAD R29, R29, 0x10, R30 ;  /* 0x000000101d1d7824 */ /* 0x000fe200078e021e */
[----:B------:R-:W-:Y:S01]  /*40e0*/  SGXT.U32 R0, R0, 0x4 ;  /* 0x000000040000781a */ /* 0x000fe20000000000 */
[----:B------:R-:W-:-:S04]  /*40f0*/  DEPBAR.LE SB0, 0x6 ;  /* 0x000081800000791a */ /* 0x000fc80000000000 */
[----:B------:R-:W-:Y:S01]  /*4100*/  BAR.SYNC.DEFER_BLOCKING 0x0 ;  /* 0x0000000000007b1d */ /* 0x000fe20000010000 */
[----:B------:R-:W-:Y:S01]  /*4110*/  IMAD R29, R24, 0x8, R29 ;  /* 0x00000008181d7824 */ /* 0x000fe200078e021d */
[----:B------:R-:W-:-:S04]  /*4120*/  LOP3.LUT R0, R0, R7, RZ, 0xfc, !PT ;  /* 0x0000000700007212 */ /* 0x000fc800078efcff */
[----:B------:R-:W-:Y:S02]  /*4130*/  SHF.R.U32.HI R5, RZ, 0x2, R29 ;  /* 0x00000002ff057819 */ /* 0x000fe4000001161d */
[----:B------:R-:W-:Y:S02]  /*4140*/  LOP3.LUT R4, R4, R29, RZ, 0xfc, !PT ;  /* 0x0000001d04047212 */ /* 0x000fe400078efcff */
[----:B------:R-:W-:-:S05]  /*4150*/  LOP3.LUT R5, R5, 0x1fc, RZ, 0xc0, !PT ;  /* 0x000001fc05057812 */ /* 0x000fca00078ec0ff */
[----:B------:R-:W-:Y:S01]  /*4160*/  IMAD R5, R4, 0x4, R5 ;  /* 0x0000000404057824 */ /* 0x000fe200078e0205 */
[----:B------:R-:W-:Y:S04]  /*4170*/  LDSM.16.M88.2 R26, [R25] ;  /* 0x00000000191a783b */ /* 0x000fe80000000100 */
[----:B------:R-:W1:Y:S04]  /*4180*/  LDSM.16.M88.4 R8, [R28+0x2000] ;  /* 0x002000001c08783b */ /* 0x000e680000000200 */
[----:B------:R-:W2:Y:S04]  /*4190*/  LDSM.16.M88.2 R22, [R25+0x400] ;  /* 0x000400001916783b */ /* 0x000ea80000000100 */
[----:B------:R-:W-:Y:S06]  /*41a0*/  BAR.SYNC.DEFER_BLOCKING 0x0 ;  /* 0x0000000000007b1d */ /* 0x000fec0000010000 */
[----:B------:R-:W-:Y:S01]  /*41b0*/  @!PT LDS RZ, [RZ] ;  /* 0x00000000fffff984 */ /* 0x000fe20000000800 */
[----:B------:R-:W-:Y:S01]  /*41c0*/  @!PT LDS RZ, [RZ] ;  /* 0x00000000fffff984 */ /* 0x000fe20000000800 */
[----:B------:R-:W-:Y:S01]  /*41d0*/  @!PT LDS RZ, [RZ] ;  /* 0x00000000fffff984 */ /* 0x000fe20000000800 */
[----:B------:R3:W-:Y:S04]  /*41e0*/  LDGSTS.E [R21+0x2000], [R34.64+-0x800] ;  /* 0x0200080022157fae */ /* 0x0007e8000b921844 */
[----:B------:R-:W0:Y:S04]  /*41f0*/  LDGDEPBAR ;  /* 0x00000000000079af */ /* 0x000e280000000000 */
[----:B------:R4:W-:Y:S01]  /*4200*/  LDGSTS.E.64 [R20], [R32.64+-0x800] ;  /* 0x0000080020147fae */ /* 0x0009e2000b921a44 */
[C---:B-1----:R-:W-:Y:S03]  /*4210*/  IMMA.16832.S8.S8.SAT R16, R8.reuse.ROW, R26.COL, R16 ;  /* 0x0000001a08107237 */ /* 0x042fe60000445c10 */
[----:B------:R-:W0:Y:S05]  /*4220*/  LDGDEPBAR ;  /* 0x00000000000079af */ /* 0x000e2a0000000000 */
[----:B--2---:R-:W-:Y:S01]  /*4230*/  IMMA.16832.S8.S8.SAT R12, R8.ROW, R22.COL, R12 ;  /* 0x00000016080c7237 */ /* 0x004fe20000445c0c */
[----:B------:R-:W-:-:S04]  /*4240*/  DEPBAR.LE SB0, 0x6 ;  /* 0x000081800000791a */ /* 0x000fc80000000000 */
[----:B------:R-:W-:Y:S06]  /*4250*/  BAR.SYNC.DEFER_BLOCKING 0x0 ;  /* 0x0000000000007b1d */ /* 0x000fec0000010000 */
[----:B------:R-:W-:Y:S04]  /*4260*/  LDSM.16.M88.2 R26, [R25+0x800] ;  /* 0x00080000191a783b */ /* 0x000fe80000000100 */
        /* <DEDUP_REMOVED lines=8> */
[----:B------:R4:W-:Y:S01]  /*42f0*/  LDGSTS.E.64 [R20+0x800], [R32.64+-0x7e0] ;  /* 0x0080082020147fae */ /* 0x0009e2000b921a44 */
        /* <DEDUP_REMOVED lines=462> */
[----:B------:R3:W-:Y:S04]  /*5fe0*/  LDGSTS.E [R21+0x2000], [R34.64+-0x400], !PT ;  /* 0x02000c0022157fae */ /* 0x0007e8000f921844 */
[----:B------:R-:W0:Y:S04]  /*5ff0*/  LDGDEPBAR ;  /* 0x00000000000079af */ /* 0x000e280000000000 */
[----:B------:R4:W-:Y:S01]  /*6000*/  LDGSTS.E.64 [R20], [R32.64+-0x400], !PT ;  /* 0x00000c0020147fae */ /* 0x0009e2000f921a44 */
        /* <DEDUP_REMOVED lines=14> */
[----:B------:R4:W-:Y:S01]  /*60f0*/  LDGSTS.E.64 [R20+0x800], [R32.64+-0x3e0], !PT ;  /* 0x00800c2020147fae */ /* 0x0009e2000f921a44 */
        /* <DEDUP_REMOVED lines=32> */
[----:B--2---:R-:W-:Y:S07]  /*6300*/  IMMA.16832.S8.S8.SAT R12, R8.ROW, R22.COL, R12 ;  /* 0x00000016080c7237 */ /* 0x004fee0000445c0c */
[----:B------:R-:W-:-:S04]  /*6310*/  IADD3 R8, R29, 0x200, RZ ;  /* 0x000002001d087810 */ /* 0x000fc80007ffe0ff */
[----:B------:R-:W-:-:S04]  /*6320*/  SHF.R.U32.HI R8, RZ, 0x2, R8 ;  /* 0x00000002ff087819 */ /* 0x000fc80000011608 */
[----:B------:R-:W-:Y:S02]  /*6330*/  LOP3.LUT R9, R8, 0x1f0, RZ, 0xc0, !PT ;  /* 0x000001f008097812 */ /* 0x000fe400078ec0ff */
[----:B------:R-:W-:Y:S01]  /*6340*/  SHF.R.U32.HI R8, RZ, 0x2, R3 ;  /* 0x00000002ff087819 */ /* 0x000fe20000011603 */
[----:B------:R-:W-:-:S04]  /*6350*/  DEPBAR.LE SB0, 0x0 ;  /* 0x000080000000791a */ /* 0x000fc80000000000 */
[----:B------:R-:W-:Y:S01]  /*6360*/  BAR.SYNC.DEFER_BLOCKING 0x0 ;  /* 0x0000000000007b1d */ /* 0x000fe20000010000 */
[----:B----4-:R-:W-:Y:S01]  /*6370*/  IMAD R20, R4, 0x4, R9 ;  /* 0x0000000404147824 */ /* 0x010fe200078e0209 */
[C---:B------:R-:W-:Y:S02]  /*6380*/  LOP3.LUT R4, R3.reuse, 0x3fc, RZ, 0xc0, !PT ;  /* 0x000003fc03047812 */ /* 0x040fe400078ec0ff */
[----:B------:R-:W-:Y:S02]  /*6390*/  LOP3.LUT R9, R8, 0xf0, RZ, 0xc0, !PT ;  /* 0x000000f008097812 */ /* 0x000fe400078ec0ff */
[----:B------:R-:W-:-:S03]  /*63a0*/  LOP3.LUT R3, R3, 0x1c, RZ, 0xc0, !PT ;  /* 0x0000001c03037812 */ /* 0x000fc600078ec0ff */
[----:B------:R-:W-:Y:S02]  /*63b0*/  IMAD R9, R4, 0x4, R9 ;  /* 0x0000000404097824 */ /* 0x000fe400078e0209 */
[----:B------:R-:W-:-:S04]  /*63c0*/  IMAD R3, R6, 0x4, R3 ;  /* 0x0000000406037824 */ /* 0x000fc800078e0203 */
[----:B------:R-:W-:Y:S01]  /*63d0*/  IMAD.IADD R3, R2, 0x1, R3 ;  /* 0x0000000102037824 */ /* 0x000fe200078e0203 */
[----:B------:R-:W-:-:S04]  /*63e0*/  LOP3.LUT R2, R0, 0x10, RZ, 0xfc, !PT ;  /* 0x0000001000027812 */ /* 0x000fc800078efcff */
[----:B------:R-:W-:Y:S01]  /*63f0*/  ISETP.GE.AND P0, PT, R3, 0xc00, PT ;  /* 0x00000c000300780c */ /* 0x000fe20003f06270 */
[----:B------:R-:W-:Y:S03]  /*6400*/  STS.64 [R5], R16 ;  /* 0x0000001005007388 */ /* 0x000fe60000000a00 */
[C---:B------:R-:W-:Y:S01]  /*6410*/  ISETP.LT.AND P1, PT, R0.reuse, 0x200, !P0 ;  /* 0x000002000000780c */ /* 0x040fe20004721270 */
[----:B------:R-:W-:Y:S01]  /*6420*/  IMAD R0, R0, 0xc00, R3 ;  /* 0x00000c0000007824 */ /* 0x000fe200078e0203 */
[----:B------:R-:W-:Y:S01]  /*6430*/  ISETP.LT.AND P0, PT, R2, 0x200, !P0 ;  /* 0x000002000200780c */ /* 0x000fe20004701270 */
[----:B------:R-:W-:Y:S04]  /*6440*/  STS.64 [R20+0x800], R18 ;  /* 0x0008001214007388 */ /* 0x000fe80000000a00 */
[----:B------:R1:W-:Y:S04]  /*6450*/  STS.64 [R5+0x80], R12 ;  /* 0x0000800c05007388 */ /* 0x0003e80000000a00 */
[----:B------:R-:W-:Y:S04]  /*6460*/  STS.64 [R20+0x880], R14 ;  /* 0x0008800e14007388 */ /* 0x000fe80000000a00 */
[----:B------:R-:W-:Y:S01]  /*6470*/  BAR.SYNC.DEFER_BLOCKING 0x0 ;  /* 0x0000000000007b1d */ /* 0x000fe20000010000 */
[----:B-1----:R-:W-:Y:S01]  /*6480*/  LOP3.LUT R5, R4, 0x400, RZ, 0xfc, !PT ;  /* 0x0000040004057812 */ /* 0x002fe200078efcff */
[----:B------:R-:W-:-:S03]  /*6490*/  IMAD.MOV.U32 R13, RZ, RZ, 0x4 ;  /* 0x00000004ff0d7424 */ /* 0x000fc600078e00ff */
[----:B------:R-:W-:Y:S01]  /*64a0*/  SHF.R.U32.HI R5, RZ, 0x2, R5 ;  /* 0x00000002ff057819 */ /* 0x000fe20000011605 */
[----:B------:R-:W-:-:S03]  /*64b0*/  IMAD.WIDE R2, R0, R13, c[0x0][0x170] ;  /* 0x00005c0000027625 */ /* 0x000fc600078e020d */
[----:B------:R-:W-:-:S05]  /*64c0*/  LOP3.LUT R5, R5, 0x1f0, RZ, 0xc0, !PT ;  /* 0x000001f005057812 */ /* 0x000fca00078ec0ff */
[----:B------:R-:W-:Y:S01]  /*64d0*/  IMAD R5, R4, 0x4, R5 ;  /* 0x0000000404057824 */ /* 0x000fe200078e0205 */
[----:B------:R-:W1:Y:S04]  /*64e0*/  LDS.128 R8, [R9] ;  /* 0x0000000009087984 */ /* 0x000e680000000c00 */
[----:B-1----:R3:W-:Y:S01]  /*64f0*/  @P1 STG.E.128 [R2.64], R8 ;  /* 0x0000000802001986 */ /* 0x0027e2000c101d04 */
[----:B------:R-:W-:Y:S05]  /*6500*/  @!P0 EXIT ;  /* 0x000000000000894d */ /* 0x000fea0003800000 */
[----:B------:R-:W1:Y:S01]  /*6510*/  LDS.128 R4, [R5+0x1000] ;  /* 0x0010000005047984 */ /* 0x000e620000000c00 */
[----:B---3--:R-:W-:-:S05]  /*6520*/  IADD3 R2, R0, 0xc000, RZ ;  /* 0x0000c00000027810 */ /* 0x008fca0007ffe0ff */
[----:B------:R-:W-:-:S05]  /*6530*/  IMAD.WIDE R2, R2, R13, c[0x0][0x170] ;  /* 0x00005c0002027625 */ /* 0x000fca00078e020d */
[----:B-1----:R-:W-:Y:S01]  /*6540*/  STG.E.128 [R2.64], R4 ;  /* 0x0000000402007986 */ /* 0x002fe2000c101d04 */
[----:B------:R-:W-:Y:S05]  /*6550*/  EXIT ;  /* 0x000000000000794d */ /* 0x000fea0003800000 */
.L_x_0:
[----:B------:R-:W-:-:S00]  /*6560*/  BRA `(.L_x_0) ;  /* 0xfffffff000007947 */ /* 0x000fc0000383ffff */
[----:B------:R-:W-:-:S00]  /*6570*/  NOP ;  /* 0x0000000000007918 */ /* 0x000fc00000000000 */
        /* <DEDUP_REMOVED lines=8> */
.L_x_1:


//--------------------- .nv.shared.triton_mm      --------------------------
	.section	.nv.shared.triton_mm,"aw",@nobits
	.sectionflags	@""
	.align	16
